	.headerflags	@"EF_CUDA_TEXMODE_UNIFIED EF_CUDA_64BIT_ADDRESS EF_CUDA_ACCELERATORS EF_CUDA_SM90 EF_CUDA_VIRTUAL_SM(EF_CUDA_SM90)"
	.elftype	@"ET_EXEC"


//--------------------- .nv.info                  --------------------------
	.section	.nv.info,"",@"SHT_CUDA_INFO"
	.align	4


	//----- nvinfo : EIATTR_REGCOUNT
	.align		4
        /*0000*/ 	.byte	0x04, 0x2f
        /*0002*/ 	.short	(.L_3 - .L_2)
	.align		4
.L_2:
        /*0004*/ 	.word	index@(triton_poi_fused__native_batch_norm_legit_no_training_relu_16)
        /*0008*/ 	.word	0x00000020


	//----- nvinfo : EIATTR_MIN_STACK_SIZE
	.align		4
.L_3:
        /*000c*/ 	.byte	0x04, 0x12
        /*000e*/ 	.short	(.L_5 - .L_4)
	.align		4
.L_4:
        /*0010*/ 	.word	index@(triton_poi_fused__native_batch_norm_legit_no_training_relu_16)
        /*0014*/ 	.word	0x00000000


	//----- nvinfo : EIATTR_FRAME_SIZE
	.align		4
.L_5:
        /*0018*/ 	.byte	0x04, 0x11
        /*001a*/ 	.short	(.L_7 - .L_6)
	.align		4
.L_6:
        /*001c*/ 	.word	index@(triton_poi_fused__native_batch_norm_legit_no_training_relu_16)
        /*0020*/ 	.word	0x00000000


	//----- nvinfo : EIATTR_MIN_STACK_SIZE
	.align		4
.L_7:
        /*0024*/ 	.byte	0x04, 0x12
        /*0026*/ 	.short	(.L_9 - .L_8)
	.align		4
.L_8:
        /*0028*/ 	.word	index@(triton_poi_fused__native_batch_norm_legit_no_training_relu_16)
        /*002c*/ 	.word	0x00000000
.L_9:


//--------------------- .nv.info.triton_poi_fused__native_batch_norm_legit_no_training_relu_16 --------------------------
	.section	.nv.info.triton_poi_fused__native_batch_norm_legit_no_training_relu_16,"",@"SHT_CUDA_INFO"
	.sectionflags	@""
	.align	4


	//----- nvinfo : EIATTR_CUDA_API_VERSION
	.align		4
        /*0000*/ 	.byte	0x04, 0x37
        /*0002*/ 	.short	(.L_11 - .L_10)
.L_10:
        /*0004*/ 	.word	0x0000007c


	//----- nvinfo : EIATTR_KPARAM_INFO
	.align		4
.L_11:
        /*0008*/ 	.byte	0x04, 0x17
        /*000a*/ 	.short	(.L_13 - .L_12)
.L_12:
        /*000c*/ 	.word	0x00000000
        /*0010*/ 	.short	0x0006
        /*0012*/ 	.short	0x0030
        /*0014*/ 	.byte	0x00, 0xf0, 0x11, 0x00


	//----- nvinfo : EIATTR_KPARAM_INFO
	.align		4
.L_13:
        /*0018*/ 	.byte	0x04, 0x17
        /*001a*/ 	.short	(.L_15 - .L_14)
.L_14:
        /*001c*/ 	.word	0x00000000
        /*0020*/ 	.short	0x0005
        /*0022*/ 	.short	0x0028
        /*0024*/ 	.byte	0x00, 0xf4, 0x21, 0x00


	//----- nvinfo : EIATTR_KPARAM_INFO
	.align		4
.L_15:
        /*0028*/ 	.byte	0x04, 0x17
        /*002a*/ 	.short	(.L_17 - .L_16)
.L_16:
        /*002c*/ 	.word	0x00000000
        /*0030*/ 	.short	0x0004
        /*0032*/ 	.short	0x0020
        /*0034*/ 	.byte	0x00, 0xf4, 0x21, 0x00


	//----- nvinfo : EIATTR_KPARAM_INFO
	.align		4
.L_17:
        /*0038*/ 	.byte	0x04, 0x17
        /*003a*/ 	.short	(.L_19 - .L_18)
.L_18:
        /*003c*/ 	.word	0x00000000
        /*0040*/ 	.short	0x0003
        /*0042*/ 	.short	0x0018
        /*0044*/ 	.byte	0x00, 0xf4, 0x21, 0x00


	//----- nvinfo : EIATTR_KPARAM_INFO
	.align		4
.L_19:
        /*0048*/ 	.byte	0x04, 0x17
        /*004a*/ 	.short	(.L_21 - .L_20)
.L_20:
        /*004c*/ 	.word	0x00000000
        /*0050*/ 	.short	0x0002
        /*0052*/ 	.short	0x0010
        /*0054*/ 	.byte	0x00, 0xf4, 0x21, 0x00


	//----- nvinfo : EIATTR_KPARAM_INFO
	.align		4
.L_21:
        /*0058*/ 	.byte	0x04, 0x17
        /*005a*/ 	.short	(.L_23 - .L_22)
.L_22:
        /*005c*/ 	.word	0x00000000
        /*0060*/ 	.short	0x0001
        /*0062*/ 	.short	0x0008
        /*0064*/ 	.byte	0x00, 0xf4, 0x21, 0x00


	//----- nvinfo : EIATTR_KPARAM_INFO
	.align		4
.L_23:
        /*0068*/ 	.byte	0x04, 0x17
        /*006a*/ 	.short	(.L_25 - .L_24)
.L_24:
        /*006c*/ 	.word	0x00000000
        /*0070*/ 	.short	0x0000
        /*0072*/ 	.short	0x0000
        /*0074*/ 	.byte	0x00, 0xf4, 0x21, 0x00


	//----- nvinfo : EIATTR_SPARSE_MMA_MASK
	.align		4
.L_25:
        /*0078*/ 	.byte	0x03, 0x50
        /*007a*/ 	.short	0x0000


	//----- nvinfo : EIATTR_MAXREG_COUNT
	.align		4
        /*007c*/ 	.byte	0x03, 0x1b
        /*007e*/ 	.short	0x00ff


	//----- nvinfo : EIATTR_EXIT_INSTR_OFFSETS
	.align		4
        /*0080*/ 	.byte	0x04, 0x1c
        /*0082*/ 	.short	(.L_27 - .L_26)


	//   ....[0]....
.L_26:
        /*0084*/ 	.word	0x000006c0


	//----- nvinfo : EIATTR_REQNTID
	.align		4
.L_27:
        /*0088*/ 	.byte	0x04, 0x10
        /*008a*/ 	.short	(.L_29 - .L_28)
.L_28:
        /*008c*/ 	.word	0x00000080
        /*0090*/ 	.word	0x00000001
        /*0094*/ 	.word	0x00000001


	//----- nvinfo : EIATTR_CBANK_PARAM_SIZE
	.align		4
.L_29:
        /*0098*/ 	.byte	0x03, 0x19
        /*009a*/ 	.short	0x0034


	//----- nvinfo : EIATTR_PARAM_CBANK
	.align		4
        /*009c*/ 	.byte	0x04, 0x0a
        /*009e*/ 	.short	(.L_31 - .L_30)
	.align		4
.L_30:
        /*00a0*/ 	.word	index@(.nv.constant0.triton_poi_fused__native_batch_norm_legit_no_training_relu_16)
        /*00a4*/ 	.short	0x0210
        /*00a6*/ 	.short	0x0034


	//----- nvinfo : EIATTR_SW_WAR
	.align		4
.L_31:
        /*00a8*/ 	.byte	0x04, 0x36
        /*00aa*/ 	.short	(.L_33 - .L_32)
.L_32:
        /*00ac*/ 	.word	0x00000008
.L_33:


//--------------------- .nv.callgraph             --------------------------
	.section	.nv.callgraph,"",@"SHT_CUDA_CALLGRAPH"
	.align	4
	.sectionentsize	8
	.align		4
        /*0000*/ 	.word	0x00000000
	.align		4
        /*0004*/ 	.word	0xffffffff
	.align		4
        /*0008*/ 	.word	0x00000000
	.align		4
        /*000c*/ 	.word	0xfffffffe
	.align		4
        /*0010*/ 	.word	0x00000000
	.align		4
        /*0014*/ 	.word	0xfffffffd
	.align		4
        /*0018*/ 	.word	0x00000000
	.align		4
        /*001c*/ 	.word	0xfffffffc


//--------------------- .nv.constant4             --------------------------
	.section	.nv.constant4,"a",@progbits
	.align	8
	.align		8
.nv.constant4:
        /*0000*/ 	.dword	_$_str
	.align		8
        /*0008*/ 	.dword	_$_str_$_2


//--------------------- .text.triton_poi_fused__native_batch_norm_legit_no_training_relu_16 --------------------------
	.section	.text.triton_poi_fused__native_batch_norm_legit_no_training_relu_16,"ax",@progbits
	.align	128
        .global         triton_poi_fused__native_batch_norm_legit_no_training_relu_16
        .type           triton_poi_fused__native_batch_norm_legit_no_training_relu_16,@function
        .size           triton_poi_fused__native_batch_norm_legit_no_training_relu_16,(.L_x_1 - triton_poi_fused__native_batch_norm_legit_no_training_relu_16)
        .other          triton_poi_fused__native_batch_norm_legit_no_training_relu_16,@"STO_CUDA_ENTRY STV_DEFAULT"
triton_poi_fused__native_batch_norm_legit_no_training_relu_16:
.text.triton_poi_fused__native_batch_norm_legit_no_training_relu_16:
[----:B------:R-:W-:Y:S01]  /*0000*/  LDC R1, c[0x0][0x28] ;  /* 0x00000a00ff017b82 */ /* 0x000fe20000000800 */
[----:B------:R-:W1:Y:S01]  /*0010*/  S2R R0, SR_TID.X ;  /* 0x0000000000007919 */ /* 0x000e620000002100 */
[----:B------:R-:W-:-:S06]  /*0020*/  ULDC.64 UR4, c[0x0][0x208] ;  /* 0x0000820000047ab9 */ /* 0x000fcc0000000a00 */
[----:B------:R-:W2:Y:S01]  /*0030*/  LDC.64 R16, c[0x0][0x218] ;  /* 0x00008600ff107b82 */ /* 0x000ea20000000a00 */
[----:B------:R-:W3:Y:S07]  /*0040*/  S2R R3, SR_CTAID.X ;  /* 0x0000000000037919 */ /* 0x000eee0000002500 */
[----:B------:R-:W4:Y:S08]  /*0050*/  LDC.64 R14, c[0x0][0x210] ;  /* 0x00008400ff0e7b82 */ /* 0x000f300000000a00 */
[----:B------:R-:W5:Y:S01]  /*0060*/  LDC.64 R12, c[0x0][0x230] ;  /* 0x00008c00ff0c7b82 */ /* 0x000f620000000a00 */
[----:B-1----:R-:W-:-:S02]  /*0070*/  SHF.L.U32 R0, R0, 0x2, RZ ;  /* 0x0000000200007819 */ /* 0x002fc400000006ff */
[----:B---3--:R-:W-:Y:S02]  /*0080*/  SHF.R.S32.HI R5, RZ, 0x15, R3 ;  /* 0x00000015ff057819 */ /* 0x008fe40000011403 */
[----:B------:R-:W-:Y:S02]  /*0090*/  LOP3.LUT R0, R0, 0x1fc, RZ, 0xc0, !PT ;  /* 0x000001fc00007812 */ /* 0x000fe400078ec0ff */
[----:B------:R-:W-:Y:S02]  /*00a0*/  SGXT R5, R5, 0x1 ;  /* 0x000000010505781a */ /* 0x000fe40000000200 */
[----:B------:R-:W-:Y:S02]  /*00b0*/  LEA R18, R3, R0, 0xa ;  /* 0x0000000003127211 */ /* 0x000fe400078e50ff */
[----:B------:R-:W1:Y:S02]  /*00c0*/  LDC.64 R2, c[0x0][0x220] ;  /* 0x00008800ff027b82 */ /* 0x000e640000000a00 */
[----:B------:R-:W-:-:S04]  /*00d0*/  LEA.HI R5, R5, R18, RZ, 0x9 ;  /* 0x0000001205057211 */ /* 0x000fc800078f48ff */
[----:B------:R-:W-:Y:S02]  /*00e0*/  SHF.R.S32.HI R23, RZ, 0x9, R5 ;  /* 0x00000009ff177819 */ /* 0x000fe40000011405 */
[----:B------:R-:W-:Y:S02]  /*00f0*/  IADD3 R5, R5, 0x200, RZ ;  /* 0x0000020005057810 */ /* 0x000fe40007ffe0ff */
[----:B------:R-:W-:Y:S02]  /*0100*/  LEA.HI R0, R23, R23, RZ, 0x6 ;  /* 0x0000001717007211 */ /* 0x000fe400078f30ff */
[----:B------:R-:W-:Y:S02]  /*0110*/  SHF.R.S32.HI R5, RZ, 0x9, R5 ;  /* 0x00000009ff057819 */ /* 0x000fe40000011405 */
[----:B------:R-:W-:Y:S02]  /*0120*/  LOP3.LUT R0, R0, 0xffffffc0, RZ, 0xc0, !PT ;  /* 0xffffffc000007812 */ /* 0x000fe400078ec0ff */
[----:B------:R-:W-:-:S02]  /*0130*/  LEA.HI R4, R5, R5, RZ, 0x6 ;  /* 0x0000000505047211 */ /* 0x000fc400078f30ff */
[----:B------:R-:W-:Y:S02]  /*0140*/  IADD3 R23, R23, -R0, RZ ;  /* 0x8000000017177210 */ /* 0x000fe40007ffe0ff */
[----:B------:R-:W-:-:S04]  /*0150*/  LOP3.LUT R4, R4, 0xffffffc0, RZ, 0xc0, !PT ;  /* 0xffffffc004047812 */ /* 0x000fc800078ec0ff */
[----:B------:R-:W-:Y:S01]  /*0160*/  IADD3 R19, R5, -R4, RZ ;  /* 0x8000000405137210 */ /* 0x000fe20007ffe0ff */
[----:B-1----:R-:W-:-:S04]  /*0170*/  IMAD.WIDE R8, R23, 0x4, R2 ;  /* 0x0000000417087825 */ /* 0x002fc800078e0202 */
[----:B------:R-:W-:Y:S01]  /*0180*/  IMAD.WIDE R10, R19, 0x4, R2 ;  /* 0x00000004130a7825 */ /* 0x000fe200078e0202 */
[----:B------:R-:W3:Y:S01]  /*0190*/  LDG.E.EL R20, desc[UR4][R8.64] ;  /* 0x0000000408147981 */ /* 0x000ee2000c2e1900 */
[----:B------:R-:W1:Y:S03]  /*01a0*/  LDC.64 R2, c[0x0][0x228] ;  /* 0x00008a00ff027b82 */ /* 0x000e660000000a00 */
[----:B------:R-:W3:Y:S01]  /*01b0*/  LDG.E.EL R21, desc[UR4][R10.64] ;  /* 0x000000040a157981 */ /* 0x000ee2000c2e1900 */
[----:B--2---:R-:W-:-:S04]  /*01c0*/  IMAD.WIDE R26, R23, 0x4, R16 ;  /* 0x00000004171a7825 */ /* 0x004fc800078e0210 */
[----:B----4-:R-:W-:Y:S01]  /*01d0*/  IMAD.WIDE R14, R18, 0x4, R14 ;  /* 0x00000004120e7825 */ /* 0x010fe200078e020e */
[----:B------:R-:W2:Y:S04]  /*01e0*/  LDG.E.EL R0, desc[UR4][R26.64] ;  /* 0x000000041a007981 */ /* 0x000ea8000c2e1900 */
[----:B------:R-:W2:Y:S01]  /*01f0*/  LDG.E.128 R4, desc[UR4][R14.64] ;  /* 0x000000040e047981 */ /* 0x000ea2000c1e1d00 */
[----:B------:R-:W-:-:S03]  /*0200*/  IMAD.WIDE R16, R19, 0x4, R16 ;  /* 0x0000000413107825 */ /* 0x000fc600078e0210 */
[----:B------:R-:W4:Y:S04]  /*0210*/  LDG.E.128 R8, desc[UR4][R14.64+0x800] ;  /* 0x000800040e087981 */ /* 0x000f28000c1e1d00 */
[----:B------:R-:W4:Y:S01]  /*0220*/  LDG.E.EL R16, desc[UR4][R16.64] ;  /* 0x0000000410107981 */ /* 0x000f22000c2e1900 */
[----:B01----:R-:W-:-:S04]  /*0230*/  IMAD.WIDE R24, R23, 0x4, R2 ;  /* 0x0000000417187825 */ /* 0x003fc800078e0202 */
[----:B-----5:R-:W-:Y:S02]  /*0240*/  IMAD.WIDE R22, R23, 0x4, R12 ;  /* 0x0000000417167825 */ /* 0x020fe400078e020c */
[----:B------:R-:W5:Y:S04]  /*0250*/  LDG.E.EL R24, desc[UR4][R24.64] ;  /* 0x0000000418187981 */ /* 0x000f68000c2e1900 */
[----:B------:R-:W5:Y:S01]  /*0260*/  LDG.E.EL R23, desc[UR4][R22.64] ;  /* 0x0000000416177981 */ /* 0x000f62000c2e1900 */
[----:B------:R-:W-:-:S04]  /*0270*/  IMAD.WIDE R2, R19, 0x4, R2 ;  /* 0x0000000413027825 */ /* 0x000fc800078e0202 */
[----:B------:R-:W-:Y:S02]  /*0280*/  IMAD.WIDE R28, R19, 0x4, R12 ;  /* 0x00000004131c7825 */ /* 0x000fe400078e020c */
[----:B------:R0:W4:Y:S04]  /*0290*/  LDG.E.EL R12, desc[UR4][R2.64] ;  /* 0x00000004020c7981 */ /* 0x000128000c2e1900 */
[----:B------:R-:W4:Y:S01]  /*02a0*/  LDG.E.EL R13, desc[UR4][R28.64] ;  /* 0x000000041c0d7981 */ /* 0x000f22000c2e1900 */
[----:B0-----:R-:W-:Y:S01]  /*02b0*/  HFMA2.MMA R3, -RZ, RZ, 1.625, 0 ;  /* 0x3e800000ff037435 */ /* 0x001fe200000001ff */
[----:B---3--:R-:W-:-:S04]  /*02c0*/  FADD R20, R20, 9.9999997473787516356e-06 ;  /* 0x3727c5ac14147421 */ /* 0x008fc80000000000 */
[----:B------:R-:W0:Y:S01]  /*02d0*/  MUFU.SQRT R19, R20 ;  /* 0x0000001400137308 */ /* 0x000e220000002000 */
[----:B------:R-:W-:-:S07]  /*02e0*/  FADD R21, R21, 9.9999997473787516356e-06 ;  /* 0x3727c5ac15157421 */ /* 0x000fce0000000000 */
[----:B------:R-:W1:Y:S01]  /*02f0*/  MUFU.SQRT R25, R21 ;  /* 0x0000001500197308 */ /* 0x000e620000002000 */
[C---:B0-----:R-:W-:Y:S02]  /*0300*/  FSETP.GT.AND P0, PT, R19.reuse, 8.50705917302346158658e+37, PT ;  /* 0x7e8000001300780b */ /* 0x041fe40003f04000 */
[----:B------:R-:W-:Y:S02]  /*0310*/  FSETP.GEU.AND P2, PT, R19, 1.175494350822287508e-38, PT ;  /* 0x008000001300780b */ /* 0x000fe40003f4e000 */
[C---:B-1----:R-:W-:Y:S02]  /*0320*/  FSETP.GT.AND P1, PT, R25.reuse, 8.50705917302346158658e+37, PT ;  /* 0x7e8000001900780b */ /* 0x042fe40003f24000 */
[----:B------:R-:W-:-:S07]  /*0330*/  FSETP.GEU.AND P3, PT, R25, 1.175494350822287508e-38, PT ;  /* 0x008000001900780b */ /* 0x000fce0003f6e000 */
[----:B------:R-:W-:-:S04]  /*0340*/  @P0 FMUL R19, R19, 0.25 ;  /* 0x3e80000013130820 */ /* 0x000fc80000400000 */
[----:B------:R-:W-:Y:S01]  /*0350*/  @!P2 FMUL R19, R19, 16777216 ;  /* 0x4b8000001313a820 */ /* 0x000fe20000400000 */
[----:B------:R-:W-:-:S05]  /*0360*/  @P1 FMUL R25, R25, 0.25 ;  /* 0x3e80000019191820 */ /* 0x000fca0000400000 */
[----:B------:R-:W0:Y:S01]  /*0370*/  MUFU.RCP R19, R19 ;  /* 0x0000001300137308 */ /* 0x000e220000001000 */
[----:B------:R-:W-:Y:S01]  /*0380*/  @!P3 FMUL R25, R25, 16777216 ;  /* 0x4b8000001919b820 */ /* 0x000fe20000400000 */
[----:B------:R-:W-:-:S06]  /*0390*/  FSEL R2, R3, 1, P0 ;  /* 0x3f80000003027808 */ /* 0x000fcc0000000000 */
[----:B------:R-:W1:Y:S01]  /*03a0*/  MUFU.RCP R14, R25 ;  /* 0x00000019000e7308 */ /* 0x000e620000001000 */
[----:B------:R-:W-:Y:S01]  /*03b0*/  FSEL R3, R3, 1, P1 ;  /* 0x3f80000003037808 */ /* 0x000fe20000800000 */
[----:B------:R-:W-:Y:S01]  /*03c0*/  @!P2 FMUL R2, R2, 16777216 ;  /* 0x4b8000000202a820 */ /* 0x000fe20000400000 */
[----:B--2---:R-:W-:-:S03]  /*03d0*/  FADD R4, R4, -R0 ;  /* 0x8000000004047221 */ /* 0x004fc60000000000 */
[----:B------:R-:W-:Y:S01]  /*03e0*/  @!P3 FMUL R3, R3, 16777216 ;  /* 0x4b8000000303b820 */ /* 0x000fe20000400000 */
[----:B0-----:R-:W-:Y:S01]  /*03f0*/  FMUL R15, R19, R2 ;  /* 0x00000002130f7220 */ /* 0x001fe20000400000 */
[--C-:B------:R-:W-:Y:S01]  /*0400*/  FADD R20, R5, -R0.reuse ;  /* 0x8000000005147221 */ /* 0x100fe20000000000 */
[--C-:B------:R-:W-:Y:S01]  /*0410*/  FADD R6, R6, -R0.reuse ;  /* 0x8000000006067221 */ /* 0x100fe20000000000 */
[----:B------:R-:W-:Y:S01]  /*0420*/  FADD R0, R7, -R0 ;  /* 0x8000000007007221 */ /* 0x000fe20000000000 */
[C---:B------:R-:W-:Y:S01]  /*0430*/  FMUL R5, R15.reuse, R4 ;  /* 0x000000040f057220 */ /* 0x040fe20000400000 */
[C---:B------:R-:W-:Y:S01]  /*0440*/  FMUL R4, R15.reuse, R20 ;  /* 0x000000140f047220 */ /* 0x040fe20000400000 */
[----:B-1----:R-:W-:Y:S02]  /*0450*/  FMUL R14, R14, R3 ;  /* 0x000000030e0e7220 */ /* 0x002fe40000400000 */
[----:B------:R-:W0:Y:S01]  /*0460*/  LDC.64 R2, c[0x0][0x238] ;  /* 0x00008e00ff027b82 */ /* 0x000e220000000a00 */
[C---:B------:R-:W-:Y:S01]  /*0470*/  FMUL R20, R15.reuse, R6 ;  /* 0x000000060f147220 */ /* 0x040fe20000400000 */
[----:B------:R-:W-:Y:S01]  /*0480*/  FMUL R6, R15, R0 ;  /* 0x000000000f067220 */ /* 0x000fe20000400000 */
[--C-:B----4-:R-:W-:Y:S01]  /*0490*/  FADD R7, R8, -R16.reuse ;  /* 0x8000001008077221 */ /* 0x110fe20000000000 */
[--C-:B------:R-:W-:Y:S01]  /*04a0*/  FADD R9, R9, -R16.reuse ;  /* 0x8000001009097221 */ /* 0x100fe20000000000 */
[--C-:B------:R-:W-:Y:S01]  /*04b0*/  FADD R15, R10, -R16.reuse ;  /* 0x800000100a0f7221 */ /* 0x100fe20000000000 */
[C-C-:B-----5:R-:W-:Y:S01]  /*04c0*/  FFMA R0, R24.reuse, R5, R23.reuse ;  /* 0x0000000518007223 */ /* 0x160fe20000000017 */
[----:B------:R-:W-:Y:S01]  /*04d0*/  FADD R11, R11, -R16 ;  /* 0x800000100b0b7221 */ /* 0x000fe20000000000 */
[C-C-:B------:R-:W-:Y:S01]  /*04e0*/  FFMA R4, R24.reuse, R4, R23.reuse ;  /* 0x0000000418047223 */ /* 0x140fe20000000017 */
[C-C-:B------:R-:W-:Y:S01]  /*04f0*/  FFMA R5, R24.reuse, R20, R23.reuse ;  /* 0x0000001418057223 */ /* 0x140fe20000000017 */
[----:B------:R-:W-:Y:S01]  /*0500*/  FFMA R23, R24, R6, R23 ;  /* 0x0000000618177223 */ /* 0x000fe20000000017 */
[C---:B------:R-:W-:Y:S01]  /*0510*/  FMUL R7, R14.reuse, R7 ;  /* 0x000000070e077220 */ /* 0x040fe20000400000 */
[C---:B------:R-:W-:Y:S01]  /*0520*/  FMUL R8, R14.reuse, R9 ;  /* 0x000000090e087220 */ /* 0x040fe20000400000 */
[C---:B------:R-:W-:Y:S01]  /*0530*/  FMUL R6, R14.reuse, R15 ;  /* 0x0000000f0e067220 */ /* 0x040fe20000400000 */
[----:B------:R-:W-:Y:S01]  /*0540*/  FMUL R14, R14, R11 ;  /* 0x0000000b0e0e7220 */ /* 0x000fe20000400000 */
[C-C-:B------:R-:W-:Y:S01]  /*0550*/  FFMA R9, R12.reuse, R7, R13.reuse ;  /* 0x000000070c097223 */ /* 0x140fe2000000000d */
[C-C-:B------:R-:W-:Y:S01]  /*0560*/  FFMA R8, R12.reuse, R8, R13.reuse ;  /* 0x000000080c087223 */ /* 0x140fe2000000000d */
[C-C-:B------:R-:W-:Y:S01]  /*0570*/  FFMA R10, R12.reuse, R6, R13.reuse ;  /* 0x000000060c0a7223 */ /* 0x140fe2000000000d */
[----:B------:R-:W-:Y:S01]  /*0580*/  FFMA R14, R12, R14, R13 ;  /* 0x0000000e0c0e7223 */ /* 0x000fe2000000000d */
[----:B------:R-:W-:-:S02]  /*0590*/  FSETP.GEU.AND P6, PT, R23, RZ, PT ;  /* 0x000000ff1700720b */ /* 0x000fc40003fce000 */
[----:B------:R-:W-:Y:S02]  /*05a0*/  FSETP.GEU.AND P0, PT, R5, RZ, PT ;  /* 0x000000ff0500720b */ /* 0x000fe40003f0e000 */
[----:B------:R-:W-:Y:S02]  /*05b0*/  FSETP.GEU.AND P1, PT, R4, RZ, PT ;  /* 0x000000ff0400720b */ /* 0x000fe40003f2e000 */
[----:B------:R-:W-:Y:S02]  /*05c0*/  FSETP.GEU.AND P3, PT, R14, RZ, PT ;  /* 0x000000ff0e00720b */ /* 0x000fe40003f6e000 */
[----:B------:R-:W-:Y:S02]  /*05d0*/  SEL R7, R23, RZ, P6 ;  /* 0x000000ff17077207 */ /* 0x000fe40003000000 */
[----:B------:R-:W-:Y:S02]  /*05e0*/  FSETP.GEU.AND P2, PT, R0, RZ, PT ;  /* 0x000000ff0000720b */ /* 0x000fe40003f4e000 */
[----:B------:R-:W-:-:S02]  /*05f0*/  FSETP.GEU.AND P4, PT, R10, RZ, PT ;  /* 0x000000ff0a00720b */ /* 0x000fc40003f8e000 */
[----:B------:R-:W-:Y:S02]  /*0600*/  FSETP.GEU.AND P5, PT, R9, RZ, PT ;  /* 0x000000ff0900720b */ /* 0x000fe40003fae000 */
[----:B------:R-:W-:Y:S02]  /*0610*/  FSETP.GEU.AND P6, PT, R8, RZ, PT ;  /* 0x000000ff0800720b */ /* 0x000fe40003fce000 */
[----:B------:R-:W-:Y:S01]  /*0620*/  SEL R6, R5, RZ, P0 ;  /* 0x000000ff05067207 */ /* 0x000fe20000000000 */
[----:B0-----:R-:W-:Y:S01]  /*0630*/  IMAD.WIDE R2, R18, 0x4, R2 ;  /* 0x0000000412027825 */ /* 0x001fe200078e0202 */
[----:B------:R-:W-:Y:S02]  /*0640*/  SEL R5, R4, RZ, P1 ;  /* 0x000000ff04057207 */ /* 0x000fe40000800000 */
[----:B------:R-:W-:Y:S02]  /*0650*/  SEL R15, R14, RZ, P3 ;  /* 0x000000ff0e0f7207 */ /* 0x000fe40001800000 */
[----:B------:R-:W-:-:S02]  /*0660*/  SEL R4, R0, RZ, P2 ;  /* 0x000000ff00047207 */ /* 0x000fc40001000000 */
[----:B------:R-:W-:Y:S02]  /*0670*/  SEL R14, R10, RZ, P4 ;  /* 0x000000ff0a0e7207 */ /* 0x000fe40002000000 */
[----:B------:R-:W-:Y:S02]  /*0680*/  SEL R12, R9, RZ, P5 ;  /* 0x000000ff090c7207 */ /* 0x000fe40002800000 */
[----:B------:R-:W-:Y:S01]  /*0690*/  SEL R13, R8, RZ, P6 ;  /* 0x000000ff080d7207 */ /* 0x000fe20003000000 */
[----:B------:R-:W-:Y:S04]  /*06a0*/  STG.E.128 desc[UR4][R2.64], R4 ;  /* 0x0000000402007986 */ /* 0x000fe8000c101d04 */
[----:B------:R-:W-:Y:S01]  /*06b0*/  STG.E.128 desc[UR4][R2.64+0x800], R12 ;  /* 0x0008000c02007986 */ /* 0x000fe2000c101d04 */
[----:B------:R-:W-:Y:S05]  /*06c0*/  EXIT ;  /* 0x000000000000794d */ /* 0x000fea0003800000 */
.L_x_0:
[----:B------:R-:W-:-:S00]  /*06d0*/  BRA `(.L_x_0) ;  /* 0xfffffffc00fc7947 */ /* 0x000fc0000383ffff */
[----:B------:R-:W-:-:S00]  /*06e0*/  NOP ;  /* 0x0000000000007918 */ /* 0x000fc00000000000 */
        /* <DEDUP_REMOVED lines=9> */
.L_x_1:


//--------------------- .nv.global.init           --------------------------
	.section	.nv.global.init,"aw",@progbits
.nv.global.init:
	.type		_$_str,@object
	.size		_$_str,(_$_str_$_2 - _$_str)
_$_str:
        /*0000*/ 	.byte	0x5f, 0x5f, 0x43, 0x55, 0x44, 0x41, 0x5f, 0x46, 0x54, 0x5a, 0x00
	.type		_$_str_$_2,@object
	.size		_$_str_$_2,(.L_1 - _$_str_$_2)
_$_str_$_2:
        /*000b*/ 	.byte	0x5f, 0x5f, 0x43, 0x55, 0x44, 0x41, 0x5f, 0x50, 0x52, 0x45, 0x43, 0x5f, 0x53, 0x51, 0x52, 0x54
        /*001b*/ 	.byte	0x00
.L_1:


//--------------------- .nv.constant0.triton_poi_fused__native_batch_norm_legit_no_training_relu_16 --------------------------
	.section	.nv.constant0.triton_poi_fused__native_batch_norm_legit_no_training_relu_16,"a",@progbits
	.sectionflags	@""
	.align	4
.nv.constant0.triton_poi_fused__native_batch_norm_legit_no_training_relu_16:
	.zero		580
